	.headerflags	@"EF_CUDA_TEXMODE_UNIFIED EF_CUDA_64BIT_ADDRESS EF_CUDA_ACCELERATORS EF_CUDA_SM90 EF_CUDA_VIRTUAL_SM(EF_CUDA_SM90)"
	.elftype	@"ET_EXEC"


//--------------------- .nv.info                  --------------------------
	.section	.nv.info,"",@"SHT_CUDA_INFO"
	.align	4


	//----- nvinfo : EIATTR_REGCOUNT
	.align		4
        /*0000*/ 	.byte	0x04, 0x2f
        /*0002*/ 	.short	(.L_3 - .L_2)
	.align		4
.L_2:
        /*0004*/ 	.word	index@(triton_poi_fused__native_batch_norm_legit_no_training_hardtanh_12)
        /*0008*/ 	.word	0x00000010


	//----- nvinfo : EIATTR_MIN_STACK_SIZE
	.align		4
.L_3:
        /*000c*/ 	.byte	0x04, 0x12
        /*000e*/ 	.short	(.L_5 - .L_4)
	.align		4
.L_4:
        /*0010*/ 	.word	index@(triton_poi_fused__native_batch_norm_legit_no_training_hardtanh_12)
        /*0014*/ 	.word	0x00000000


	//----- nvinfo : EIATTR_FRAME_SIZE
	.align		4
.L_5:
        /*0018*/ 	.byte	0x04, 0x11
        /*001a*/ 	.short	(.L_7 - .L_6)
	.align		4
.L_6:
        /*001c*/ 	.word	index@(triton_poi_fused__native_batch_norm_legit_no_training_hardtanh_12)
        /*0020*/ 	.word	0x00000000


	//----- nvinfo : EIATTR_MIN_STACK_SIZE
	.align		4
.L_7:
        /*0024*/ 	.byte	0x04, 0x12
        /*0026*/ 	.short	(.L_9 - .L_8)
	.align		4
.L_8:
        /*0028*/ 	.word	index@(triton_poi_fused__native_batch_norm_legit_no_training_hardtanh_12)
        /*002c*/ 	.word	0x00000000
.L_9:


//--------------------- .nv.info.triton_poi_fused__native_batch_norm_legit_no_training_hardtanh_12 --------------------------
	.section	.nv.info.triton_poi_fused__native_batch_norm_legit_no_training_hardtanh_12,"",@"SHT_CUDA_INFO"
	.sectionflags	@""
	.align	4


	//----- nvinfo : EIATTR_CUDA_API_VERSION
	.align		4
        /*0000*/ 	.byte	0x04, 0x37
        /*0002*/ 	.short	(.L_11 - .L_10)
.L_10:
        /*0004*/ 	.word	0x0000007c


	//----- nvinfo : EIATTR_KPARAM_INFO
	.align		4
.L_11:
        /*0008*/ 	.byte	0x04, 0x17
        /*000a*/ 	.short	(.L_13 - .L_12)
.L_12:
        /*000c*/ 	.word	0x00000000
        /*0010*/ 	.short	0x0006
        /*0012*/ 	.short	0x0030
        /*0014*/ 	.byte	0x00, 0xf0, 0x11, 0x00


	//----- nvinfo : EIATTR_KPARAM_INFO
	.align		4
.L_13:
        /*0018*/ 	.byte	0x04, 0x17
        /*001a*/ 	.short	(.L_15 - .L_14)
.L_14:
        /*001c*/ 	.word	0x00000000
        /*0020*/ 	.short	0x0005
        /*0022*/ 	.short	0x0028
        /*0024*/ 	.byte	0x00, 0xf4, 0x21, 0x00


	//----- nvinfo : EIATTR_KPARAM_INFO
	.align		4
.L_15:
        /*0028*/ 	.byte	0x04, 0x17
        /*002a*/ 	.short	(.L_17 - .L_16)
.L_16:
        /*002c*/ 	.word	0x00000000
        /*0030*/ 	.short	0x0004
        /*0032*/ 	.short	0x0020
        /*0034*/ 	.byte	0x00, 0xf4, 0x21, 0x00


	//----- nvinfo : EIATTR_KPARAM_INFO
	.align		4
.L_17:
        /*0038*/ 	.byte	0x04, 0x17
        /*003a*/ 	.short	(.L_19 - .L_18)
.L_18:
        /*003c*/ 	.word	0x00000000
        /*0040*/ 	.short	0x0003
        /*0042*/ 	.short	0x0018
        /*0044*/ 	.byte	0x00, 0xf4, 0x21, 0x00


	//----- nvinfo : EIATTR_KPARAM_INFO
	.align		4
.L_19:
        /*0048*/ 	.byte	0x04, 0x17
        /*004a*/ 	.short	(.L_21 - .L_20)
.L_20:
        /*004c*/ 	.word	0x00000000
        /*0050*/ 	.short	0x0002
        /*0052*/ 	.short	0x0010
        /*0054*/ 	.byte	0x00, 0xf4, 0x21, 0x00


	//----- nvinfo : EIATTR_KPARAM_INFO
	.align		4
.L_21:
        /*0058*/ 	.byte	0x04, 0x17
        /*005a*/ 	.short	(.L_23 - .L_22)
.L_22:
        /*005c*/ 	.word	0x00000000
        /*0060*/ 	.short	0x0001
        /*0062*/ 	.short	0x0008
        /*0064*/ 	.byte	0x00, 0xf4, 0x21, 0x00


	//----- nvinfo : EIATTR_KPARAM_INFO
	.align		4
.L_23:
        /*0068*/ 	.byte	0x04, 0x17
        /*006a*/ 	.short	(.L_25 - .L_24)
.L_24:
        /*006c*/ 	.word	0x00000000
        /*0070*/ 	.short	0x0000
        /*0072*/ 	.short	0x0000
        /*0074*/ 	.byte	0x00, 0xf4, 0x21, 0x00


	//----- nvinfo : EIATTR_SPARSE_MMA_MASK
	.align		4
.L_25:
        /*0078*/ 	.byte	0x03, 0x50
        /*007a*/ 	.short	0x0000


	//----- nvinfo : EIATTR_MAXREG_COUNT
	.align		4
        /*007c*/ 	.byte	0x03, 0x1b
        /*007e*/ 	.short	0x00ff


	//----- nvinfo : EIATTR_EXIT_INSTR_OFFSETS
	.align		4
        /*0080*/ 	.byte	0x04, 0x1c
        /*0082*/ 	.short	(.L_27 - .L_26)


	//   ....[0]....
.L_26:
        /*0084*/ 	.word	0x00000420


	//----- nvinfo : EIATTR_REQNTID
	.align		4
.L_27:
        /*0088*/ 	.byte	0x04, 0x10
        /*008a*/ 	.short	(.L_29 - .L_28)
.L_28:
        /*008c*/ 	.word	0x00000100
        /*0090*/ 	.word	0x00000001
        /*0094*/ 	.word	0x00000001


	//----- nvinfo : EIATTR_CBANK_PARAM_SIZE
	.align		4
.L_29:
        /*0098*/ 	.byte	0x03, 0x19
        /*009a*/ 	.short	0x0034


	//----- nvinfo : EIATTR_PARAM_CBANK
	.align		4
        /*009c*/ 	.byte	0x04, 0x0a
        /*009e*/ 	.short	(.L_31 - .L_30)
	.align		4
.L_30:
        /*00a0*/ 	.word	index@(.nv.constant0.triton_poi_fused__native_batch_norm_legit_no_training_hardtanh_12)
        /*00a4*/ 	.short	0x0210
        /*00a6*/ 	.short	0x0034


	//----- nvinfo : EIATTR_SW_WAR
	.align		4
.L_31:
        /*00a8*/ 	.byte	0x04, 0x36
        /*00aa*/ 	.short	(.L_33 - .L_32)
.L_32:
        /*00ac*/ 	.word	0x00000008
.L_33:


//--------------------- .nv.callgraph             --------------------------
	.section	.nv.callgraph,"",@"SHT_CUDA_CALLGRAPH"
	.align	4
	.sectionentsize	8
	.align		4
        /*0000*/ 	.word	0x00000000
	.align		4
        /*0004*/ 	.word	0xffffffff
	.align		4
        /*0008*/ 	.word	0x00000000
	.align		4
        /*000c*/ 	.word	0xfffffffe
	.align		4
        /*0010*/ 	.word	0x00000000
	.align		4
        /*0014*/ 	.word	0xfffffffd
	.align		4
        /*0018*/ 	.word	0x00000000
	.align		4
        /*001c*/ 	.word	0xfffffffc


//--------------------- .nv.constant4             --------------------------
	.section	.nv.constant4,"a",@progbits
	.align	8
	.align		8
.nv.constant4:
        /*0000*/ 	.dword	_$_str
	.align		8
        /*0008*/ 	.dword	_$_str_$_2


//--------------------- .text.triton_poi_fused__native_batch_norm_legit_no_training_hardtanh_12 --------------------------
	.section	.text.triton_poi_fused__native_batch_norm_legit_no_training_hardtanh_12,"ax",@progbits
	.align	128
        .global         triton_poi_fused__native_batch_norm_legit_no_training_hardtanh_12
        .type           triton_poi_fused__native_batch_norm_legit_no_training_hardtanh_12,@function
        .size           triton_poi_fused__native_batch_norm_legit_no_training_hardtanh_12,(.L_x_1 - triton_poi_fused__native_batch_norm_legit_no_training_hardtanh_12)
        .other          triton_poi_fused__native_batch_norm_legit_no_training_hardtanh_12,@"STO_CUDA_ENTRY STV_DEFAULT"
triton_poi_fused__native_batch_norm_legit_no_training_hardtanh_12:
.text.triton_poi_fused__native_batch_norm_legit_no_training_hardtanh_12:
[----:B------:R-:W-:Y:S01]  /*0000*/  LDC R1, c[0x0][0x28] ;  /* 0x00000a00ff017b82 */ /* 0x000fe20000000800 */
[----:B------:R-:W1:Y:S07]  /*0010*/  S2R R0, SR_TID.X ;  /* 0x0000000000007919 */ /* 0x000e6e0000002100 */
[----:B------:R-:W2:Y:S01]  /*0020*/  LDC.64 R2, c[0x0][0x220] ;  /* 0x00008800ff027b82 */ /* 0x000ea20000000a00 */
[----:B------:R-:W-:Y:S01]  /*0030*/  ULDC.64 UR4, c[0x0][0x208] ;  /* 0x0000820000047ab9 */ /* 0x000fe20000000a00 */
[----:B------:R-:W3:Y:S06]  /*0040*/  S2R R5, SR_CTAID.X ;  /* 0x0000000000057919 */ /* 0x000eec0000002500 */
[----:B------:R-:W4:Y:S08]  /*0050*/  LDC.64 R6, c[0x0][0x218] ;  /* 0x00008600ff067b82 */ /* 0x000f300000000a00 */
[----:B------:R-:W5:Y:S08]  /*0060*/  LDC.64 R8, c[0x0][0x228] ;  /* 0x00008a00ff087b82 */ /* 0x000f700000000a00 */
[----:B------:R-:W5:Y:S01]  /*0070*/  LDC.64 R10, c[0x0][0x230] ;  /* 0x00008c00ff0a7b82 */ /* 0x000f620000000a00 */
[----:B-1----:R-:W-:-:S04]  /*0080*/  SHF.L.U32 R0, R0, 0x1, RZ ;  /* 0x0000000100007819 */ /* 0x002fc800000006ff */
[----:B------:R-:W-:-:S04]  /*0090*/  LOP3.LUT R0, R0, 0x1fe, RZ, 0xc0, !PT ;  /* 0x000001fe00007812 */ /* 0x000fc800078ec0ff */
[----:B---3--:R-:W-:-:S05]  /*00a0*/  LEA R0, R5, R0, 0x9 ;  /* 0x0000000005007211 */ /* 0x008fca00078e48ff */
[----:B------:R-:W-:-:S05]  /*00b0*/  IMAD.HI R4, R0, 0x2aaaaaab, RZ ;  /* 0x2aaaaaab00047827 */ /* 0x000fca00078e02ff */
[----:B------:R-:W-:-:S04]  /*00c0*/  SHF.R.U32.HI R5, RZ, 0x1f, R4 ;  /* 0x0000001fff057819 */ /* 0x000fc80000011604 */
[----:B------:R-:W-:-:S05]  /*00d0*/  LEA.HI R5, R4, R5, RZ, 0x1b ;  /* 0x0000000504057211 */ /* 0x000fca00078fd8ff */
[----:B------:R-:W-:Y:S02]  /*00e0*/  IMAD R13, R5, -0xc0, R0 ;  /* 0xffffff40050d7824 */ /* 0x000fe400078e0200 */
[----:B------:R-:W1:Y:S02]  /*00f0*/  LDC.64 R4, c[0x0][0x210] ;  /* 0x00008400ff047b82 */ /* 0x000e640000000a00 */
[----:B--2---:R-:W-:-:S06]  /*0100*/  IMAD.WIDE R2, R13, 0x4, R2 ;  /* 0x000000040d027825 */ /* 0x004fcc00078e0202 */
[----:B------:R-:W2:Y:S01]  /*0110*/  LDG.E.EL.64 R2, desc[UR4][R2.64] ;  /* 0x0000000402027981 */ /* 0x000ea2000c2e1b00 */
[----:B----4-:R-:W-:-:S04]  /*0120*/  IMAD.WIDE R6, R13, 0x4, R6 ;  /* 0x000000040d067825 */ /* 0x010fc800078e0206 */
[C---:B-----5:R-:W-:Y:S02]  /*0130*/  IMAD.WIDE R8, R13.reuse, 0x4, R8 ;  /* 0x000000040d087825 */ /* 0x060fe400078e0208 */
[----:B------:R-:W3:Y:S02]  /*0140*/  LDG.E.EL.64 R6, desc[UR4][R6.64] ;  /* 0x0000000406067981 */ /* 0x000ee4000c2e1b00 */
[----:B0-----:R-:W-:Y:S02]  /*0150*/  IMAD.WIDE R10, R13, 0x4, R10 ;  /* 0x000000040d0a7825 */ /* 0x001fe400078e020a */
[----:B------:R-:W4:Y:S04]  /*0160*/  LDG.E.EL.64 R8, desc[UR4][R8.64] ;  /* 0x0000000408087981 */ /* 0x000f28000c2e1b00 */
[----:B------:R-:W4:Y:S01]  /*0170*/  LDG.E.EL.64 R10, desc[UR4][R10.64] ;  /* 0x000000040a0a7981 */ /* 0x000f22000c2e1b00 */
[----:B-1----:R-:W-:-:S06]  /*0180*/  IMAD.WIDE R4, R0, 0x4, R4 ;  /* 0x0000000400047825 */ /* 0x002fcc00078e0204 */
[----:B------:R-:W3:Y:S01]  /*0190*/  LDG.E.64 R4, desc[UR4][R4.64] ;  /* 0x0000000404047981 */ /* 0x000ee2000c1e1b00 */
[----:B--2---:R-:W-:Y:S01]  /*01a0*/  FADD R2, R2, 9.9999997473787516356e-06 ;  /* 0x3727c5ac02027421 */ /* 0x004fe20000000000 */
[----:B------:R-:W-:-:S03]  /*01b0*/  FADD R3, R3, 9.9999997473787516356e-06 ;  /* 0x3727c5ac03037421 */ /* 0x000fc60000000000 */
[----:B------:R-:W0:Y:S08]  /*01c0*/  MUFU.SQRT R12, R2 ;  /* 0x00000002000c7308 */ /* 0x000e300000002000 */
[----:B------:R-:W1:Y:S01]  /*01d0*/  MUFU.SQRT R13, R3 ;  /* 0x00000003000d7308 */ /* 0x000e620000002000 */
[C---:B0-----:R-:W-:Y:S02]  /*01e0*/  FSETP.GT.AND P0, PT, R12.reuse, 8.50705917302346158658e+37, PT ;  /* 0x7e8000000c00780b */ /* 0x041fe40003f04000 */
[----:B------:R-:W-:-:S02]  /*01f0*/  FSETP.GEU.AND P2, PT, R12, 1.175494350822287508e-38, PT ;  /* 0x008000000c00780b */ /* 0x000fc40003f4e000 */
[C---:B-1----:R-:W-:Y:S02]  /*0200*/  FSETP.GT.AND P1, PT, R13.reuse, 8.50705917302346158658e+37, PT ;  /* 0x7e8000000d00780b */ /* 0x042fe40003f24000 */
[----:B------:R-:W-:-:S07]  /*0210*/  FSETP.GEU.AND P3, PT, R13, 1.175494350822287508e-38, PT ;  /* 0x008000000d00780b */ /* 0x000fce0003f6e000 */
[----:B------:R-:W-:Y:S01]  /*0220*/  @P0 FMUL R12, R12, 0.25 ;  /* 0x3e8000000c0c0820 */ /* 0x000fe20000400000 */
[----:B------:R-:W-:-:S03]  /*0230*/  HFMA2.MMA R2, -RZ, RZ, 1.625, 0 ;  /* 0x3e800000ff027435 */ /* 0x000fc600000001ff */
[----:B------:R-:W-:Y:S01]  /*0240*/  @!P2 FMUL R12, R12, 16777216 ;  /* 0x4b8000000c0ca820 */ /* 0x000fe20000400000 */
[----:B------:R-:W-:-:S04]  /*0250*/  @P1 FMUL R13, R13, 0.25 ;  /* 0x3e8000000d0d1820 */ /* 0x000fc80000400000 */
[----:B------:R-:W-:Y:S01]  /*0260*/  @!P3 FMUL R13, R13, 16777216 ;  /* 0x4b8000000d0db820 */ /* 0x000fe20000400000 */
[----:B------:R-:W0:Y:S01]  /*0270*/  MUFU.RCP R12, R12 ;  /* 0x0000000c000c7308 */ /* 0x000e220000001000 */
[----:B------:R-:W-:-:S07]  /*0280*/  FSEL R3, R2, 1, P0 ;  /* 0x3f80000002037808 */ /* 0x000fce0000000000 */
[----:B------:R-:W1:Y:S01]  /*0290*/  MUFU.RCP R13, R13 ;  /* 0x0000000d000d7308 */ /* 0x000e620000001000 */
[----:B------:R-:W-:Y:S01]  /*02a0*/  FSEL R2, R2, 1, P1 ;  /* 0x3f80000002027808 */ /* 0x000fe20000800000 */
[----:B------:R-:W-:Y:S01]  /*02b0*/  @!P2 FMUL R3, R3, 16777216 ;  /* 0x4b8000000303a820 */ /* 0x000fe20000400000 */
[----:B---3--:R-:W-:-:S03]  /*02c0*/  FADD R4, R4, -R6 ;  /* 0x8000000604047221 */ /* 0x008fc60000000000 */
[----:B------:R-:W-:Y:S01]  /*02d0*/  @!P3 FMUL R2, R2, 16777216 ;  /* 0x4b8000000202b820 */ /* 0x000fe20000400000 */
[----:B0-----:R-:W-:Y:S01]  /*02e0*/  FMUL R3, R12, R3 ;  /* 0x000000030c037220 */ /* 0x001fe20000400000 */
[----:B------:R-:W-:-:S03]  /*02f0*/  FADD R5, R5, -R7 ;  /* 0x8000000705057221 */ /* 0x000fc60000000000 */
[----:B------:R-:W-:Y:S01]  /*0300*/  FMUL R7, R4, R3 ;  /* 0x0000000304077220 */ /* 0x000fe20000400000 */
[----:B-1----:R-:W-:-:S03]  /*0310*/  FMUL R2, R13, R2 ;  /* 0x000000020d027220 */ /* 0x002fc60000400000 */
[----:B----4-:R-:W-:Y:S01]  /*0320*/  FFMA R7, R8, R7, R10 ;  /* 0x0000000708077223 */ /* 0x010fe2000000000a */
[----:B------:R-:W-:Y:S02]  /*0330*/  FMUL R4, R5, R2 ;  /* 0x0000000205047220 */ /* 0x000fe40000400000 */
[----:B------:R-:W0:Y:S02]  /*0340*/  LDC.64 R2, c[0x0][0x238] ;  /* 0x00008e00ff027b82 */ /* 0x000e240000000a00 */
[----:B------:R-:W-:Y:S01]  /*0350*/  FFMA R4, R9, R4, R11 ;  /* 0x0000000409047223 */ /* 0x000fe2000000000b */
[----:B------:R-:W-:-:S04]  /*0360*/  FSETP.GTU.AND P0, PT, R7, RZ, PT ;  /* 0x000000ff0700720b */ /* 0x000fc80003f0c000 */
[C---:B------:R-:W-:Y:S02]  /*0370*/  FSETP.GTU.AND P1, PT, R4.reuse, RZ, PT ;  /* 0x000000ff0400720b */ /* 0x040fe40003f2c000 */
[----:B------:R-:W-:Y:S02]  /*0380*/  FSEL R6, R7, RZ, P0 ;  /* 0x000000ff07067208 */ /* 0x000fe40000000000 */
[----:B------:R-:W-:Y:S02]  /*0390*/  FSEL R7, R4, RZ, P1 ;  /* 0x000000ff04077208 */ /* 0x000fe40000800000 */
[C---:B------:R-:W-:Y:S02]  /*03a0*/  FSETP.GEU.AND P2, PT, R6.reuse, 6, PT ;  /* 0x40c000000600780b */ /* 0x040fe40003f4e000 */
[----:B------:R-:W-:Y:S02]  /*03b0*/  FSETP.GEU.AND P3, PT, R7, 6, PT ;  /* 0x40c000000700780b */ /* 0x000fe40003f6e000 */
[----:B------:R-:W-:-:S02]  /*03c0*/  FSETP.NAN.AND P0, PT, R6, R6, PT ;  /* 0x000000060600720b */ /* 0x000fc40003f08000 */
[----:B------:R-:W-:Y:S01]  /*03d0*/  FSETP.NAN.AND P1, PT, R7, R7, PT ;  /* 0x000000070700720b */ /* 0x000fe20003f28000 */
[----:B0-----:R-:W-:-:S06]  /*03e0*/  IMAD.WIDE R2, R0, 0x4, R2 ;  /* 0x0000000400027825 */ /* 0x001fcc00078e0202 */
[----:B------:R-:W-:Y:S02]  /*03f0*/  @P2 SEL R6, R6, 0x40c00000, P0 ;  /* 0x40c0000006062807 */ /* 0x000fe40000000000 */
[----:B------:R-:W-:-:S05]  /*0400*/  @P3 SEL R7, R7, 0x40c00000, P1 ;  /* 0x40c0000007073807 */ /* 0x000fca0000800000 */
[----:B------:R-:W-:Y:S01]  /*0410*/  STG.E.64 desc[UR4][R2.64], R6 ;  /* 0x0000000602007986 */ /* 0x000fe2000c101b04 */
[----:B------:R-:W-:Y:S05]  /*0420*/  EXIT ;  /* 0x000000000000794d */ /* 0x000fea0003800000 */
.L_x_0:
[----:B------:R-:W-:-:S00]  /*0430*/  BRA `(.L_x_0) ;  /* 0xfffffffc00fc7947 */ /* 0x000fc0000383ffff */
[----:B------:R-:W-:-:S00]  /*0440*/  NOP ;  /* 0x0000000000007918 */ /* 0x000fc00000000000 */
        /* <DEDUP_REMOVED lines=11> */
.L_x_1:


//--------------------- .nv.global.init           --------------------------
	.section	.nv.global.init,"aw",@progbits
.nv.global.init:
	.type		_$_str,@object
	.size		_$_str,(_$_str_$_2 - _$_str)
_$_str:
        /*0000*/ 	.byte	0x5f, 0x5f, 0x43, 0x55, 0x44, 0x41, 0x5f, 0x46, 0x54, 0x5a, 0x00
	.type		_$_str_$_2,@object
	.size		_$_str_$_2,(.L_1 - _$_str_$_2)
_$_str_$_2:
        /*000b*/ 	.byte	0x5f, 0x5f, 0x43, 0x55, 0x44, 0x41, 0x5f, 0x50, 0x52, 0x45, 0x43, 0x5f, 0x53, 0x51, 0x52, 0x54
        /*001b*/ 	.byte	0x00
.L_1:


//--------------------- .nv.constant0.triton_poi_fused__native_batch_norm_legit_no_training_hardtanh_12 --------------------------
	.section	.nv.constant0.triton_poi_fused__native_batch_norm_legit_no_training_hardtanh_12,"a",@progbits
	.sectionflags	@""
	.align	4
.nv.constant0.triton_poi_fused__native_batch_norm_legit_no_training_hardtanh_12:
	.zero		580
